	.headerflags	@"EF_CUDA_TEXMODE_UNIFIED EF_CUDA_64BIT_ADDRESS EF_CUDA_ACCELERATORS EF_CUDA_SM90 EF_CUDA_VIRTUAL_SM(EF_CUDA_SM90)"
	.elftype	@"ET_EXEC"


//--------------------- .nv.info                  --------------------------
	.section	.nv.info,"",@"SHT_CUDA_INFO"
	.align	4


	//----- nvinfo : EIATTR_REGCOUNT
	.align		4
        /*0000*/ 	.byte	0x04, 0x2f
        /*0002*/ 	.short	(.L_1 - .L_0)
	.align		4
.L_0:
        /*0004*/ 	.word	index@(triton_poi_fused_add_hardtanh_backward_32)
        /*0008*/ 	.word	0x0000000c


	//----- nvinfo : EIATTR_MIN_STACK_SIZE
	.align		4
.L_1:
        /*000c*/ 	.byte	0x04, 0x12
        /*000e*/ 	.short	(.L_3 - .L_2)
	.align		4
.L_2:
        /*0010*/ 	.word	index@(triton_poi_fused_add_hardtanh_backward_32)
        /*0014*/ 	.word	0x00000000


	//----- nvinfo : EIATTR_FRAME_SIZE
	.align		4
.L_3:
        /*0018*/ 	.byte	0x04, 0x11
        /*001a*/ 	.short	(.L_5 - .L_4)
	.align		4
.L_4:
        /*001c*/ 	.word	index@(triton_poi_fused_add_hardtanh_backward_32)
        /*0020*/ 	.word	0x00000000


	//----- nvinfo : EIATTR_MIN_STACK_SIZE
	.align		4
.L_5:
        /*0024*/ 	.byte	0x04, 0x12
        /*0026*/ 	.short	(.L_7 - .L_6)
	.align		4
.L_6:
        /*0028*/ 	.word	index@(triton_poi_fused_add_hardtanh_backward_32)
        /*002c*/ 	.word	0x00000000
.L_7:


//--------------------- .nv.info.triton_poi_fused_add_hardtanh_backward_32 --------------------------
	.section	.nv.info.triton_poi_fused_add_hardtanh_backward_32,"",@"SHT_CUDA_INFO"
	.sectionflags	@""
	.align	4


	//----- nvinfo : EIATTR_CUDA_API_VERSION
	.align		4
        /*0000*/ 	.byte	0x04, 0x37
        /*0002*/ 	.short	(.L_9 - .L_8)
.L_8:
        /*0004*/ 	.word	0x0000007c


	//----- nvinfo : EIATTR_KPARAM_INFO
	.align		4
.L_9:
        /*0008*/ 	.byte	0x04, 0x17
        /*000a*/ 	.short	(.L_11 - .L_10)
.L_10:
        /*000c*/ 	.word	0x00000000
        /*0010*/ 	.short	0x0003
        /*0012*/ 	.short	0x0018
        /*0014*/ 	.byte	0x00, 0xf0, 0x11, 0x00


	//----- nvinfo : EIATTR_KPARAM_INFO
	.align		4
.L_11:
        /*0018*/ 	.byte	0x04, 0x17
        /*001a*/ 	.short	(.L_13 - .L_12)
.L_12:
        /*001c*/ 	.word	0x00000000
        /*0020*/ 	.short	0x0002
        /*0022*/ 	.short	0x0010
        /*0024*/ 	.byte	0x00, 0xf4, 0x21, 0x00


	//----- nvinfo : EIATTR_KPARAM_INFO
	.align		4
.L_13:
        /*0028*/ 	.byte	0x04, 0x17
        /*002a*/ 	.short	(.L_15 - .L_14)
.L_14:
        /*002c*/ 	.word	0x00000000
        /*0030*/ 	.short	0x0001
        /*0032*/ 	.short	0x0008
        /*0034*/ 	.byte	0x00, 0xf4, 0x21, 0x00


	//----- nvinfo : EIATTR_KPARAM_INFO
	.align		4
.L_15:
        /*0038*/ 	.byte	0x04, 0x17
        /*003a*/ 	.short	(.L_17 - .L_16)
.L_16:
        /*003c*/ 	.word	0x00000000
        /*0040*/ 	.short	0x0000
        /*0042*/ 	.short	0x0000
        /*0044*/ 	.byte	0x00, 0xf4, 0x21, 0x00


	//----- nvinfo : EIATTR_SPARSE_MMA_MASK
	.align		4
.L_17:
        /*0048*/ 	.byte	0x03, 0x50
        /*004a*/ 	.short	0x0000


	//----- nvinfo : EIATTR_MAXREG_COUNT
	.align		4
        /*004c*/ 	.byte	0x03, 0x1b
        /*004e*/ 	.short	0x00ff


	//----- nvinfo : EIATTR_EXIT_INSTR_OFFSETS
	.align		4
        /*0050*/ 	.byte	0x04, 0x1c
        /*0052*/ 	.short	(.L_19 - .L_18)


	//   ....[0]....
.L_18:
        /*0054*/ 	.word	0x00000140


	//----- nvinfo : EIATTR_REQNTID
	.align		4
.L_19:
        /*0058*/ 	.byte	0x04, 0x10
        /*005a*/ 	.short	(.L_21 - .L_20)
.L_20:
        /*005c*/ 	.word	0x00000080
        /*0060*/ 	.word	0x00000001
        /*0064*/ 	.word	0x00000001


	//----- nvinfo : EIATTR_CBANK_PARAM_SIZE
	.align		4
.L_21:
        /*0068*/ 	.byte	0x03, 0x19
        /*006a*/ 	.short	0x001c


	//----- nvinfo : EIATTR_PARAM_CBANK
	.align		4
        /*006c*/ 	.byte	0x04, 0x0a
        /*006e*/ 	.short	(.L_23 - .L_22)
	.align		4
.L_22:
        /*0070*/ 	.word	index@(.nv.constant0.triton_poi_fused_add_hardtanh_backward_32)
        /*0074*/ 	.short	0x0210
        /*0076*/ 	.short	0x001c


	//----- nvinfo : EIATTR_SW_WAR
	.align		4
.L_23:
        /*0078*/ 	.byte	0x04, 0x36
        /*007a*/ 	.short	(.L_25 - .L_24)
.L_24:
        /*007c*/ 	.word	0x00000008
.L_25:


//--------------------- .nv.callgraph             --------------------------
	.section	.nv.callgraph,"",@"SHT_CUDA_CALLGRAPH"
	.align	4
	.sectionentsize	8
	.align		4
        /*0000*/ 	.word	0x00000000
	.align		4
        /*0004*/ 	.word	0xffffffff
	.align		4
        /*0008*/ 	.word	0x00000000
	.align		4
        /*000c*/ 	.word	0xfffffffe
	.align		4
        /*0010*/ 	.word	0x00000000
	.align		4
        /*0014*/ 	.word	0xfffffffd
	.align		4
        /*0018*/ 	.word	0x00000000
	.align		4
        /*001c*/ 	.word	0xfffffffc


//--------------------- .text.triton_poi_fused_add_hardtanh_backward_32 --------------------------
	.section	.text.triton_poi_fused_add_hardtanh_backward_32,"ax",@progbits
	.align	128
        .global         triton_poi_fused_add_hardtanh_backward_32
        .type           triton_poi_fused_add_hardtanh_backward_32,@function
        .size           triton_poi_fused_add_hardtanh_backward_32,(.L_x_1 - triton_poi_fused_add_hardtanh_backward_32)
        .other          triton_poi_fused_add_hardtanh_backward_32,@"STO_CUDA_ENTRY STV_DEFAULT"
triton_poi_fused_add_hardtanh_backward_32:
.text.triton_poi_fused_add_hardtanh_backward_32:
[----:B------:R-:W-:Y:S01]  /*0000*/  LDC R1, c[0x0][0x28] ;  /* 0x00000a00ff017b82 */ /* 0x000fe20000000800 */
[----:B------:R-:W1:Y:S07]  /*0010*/  S2R R0, SR_TID.X ;  /* 0x0000000000007919 */ /* 0x000e6e0000002100 */
[----:B------:R-:W2:Y:S01]  /*0020*/  LDC.64 R2, c[0x0][0x210] ;  /* 0x00008400ff027b82 */ /* 0x000ea20000000a00 */
[----:B------:R-:W-:Y:S01]  /*0030*/  ULDC.64 UR4, c[0x0][0x208] ;  /* 0x0000820000047ab9 */ /* 0x000fe20000000a00 */
[----:B------:R-:W-:Y:S01]  /*0040*/  ULDC.64 UR6, c[0x0][0x220] ;  /* 0x0000880000067ab9 */ /* 0x000fe20000000a00 */
[----:B------:R-:W3:Y:S05]  /*0050*/  S2R R7, SR_CTAID.X ;  /* 0x0000000000077919 */ /* 0x000eea0000002500 */
[----:B------:R-:W4:Y:S01]  /*0060*/  LDC.64 R4, c[0x0][0x218] ;  /* 0x00008600ff047b82 */ /* 0x000f220000000a00 */
[----:B-1----:R-:W-:-:S05]  /*0070*/  LOP3.LUT R0, R0, 0x7f, RZ, 0xc0, !PT ;  /* 0x0000007f00007812 */ /* 0x002fca00078ec0ff */
[----:B---3--:R-:W-:-:S04]  /*0080*/  IMAD R7, R7, 0x80, R0 ;  /* 0x0000008007077824 */ /* 0x008fc800078e0200 */
[----:B--2---:R-:W-:-:S04]  /*0090*/  IMAD.WIDE R2, R7, 0x4, R2 ;  /* 0x0000000407027825 */ /* 0x004fc800078e0202 */
[----:B----4-:R-:W-:Y:S02]  /*00a0*/  IMAD.WIDE R4, R7, 0x4, R4 ;  /* 0x0000000407047825 */ /* 0x010fe400078e0204 */
[----:B------:R-:W2:Y:S04]  /*00b0*/  LDG.E R2, desc[UR4][R2.64] ;  /* 0x0000000402027981 */ /* 0x000ea8000c1e1900 */
[----:B------:R-:W2:Y:S01]  /*00c0*/  LDG.E R5, desc[UR4][R4.64] ;  /* 0x0000000404057981 */ /* 0x000ea2000c1e1900 */
[----:B------:R-:W-:-:S04]  /*00d0*/  IADD3 R6, P1, R7, UR6, RZ ;  /* 0x0000000607067c10 */ /* 0x000fc8000ff3e0ff */
[----:B------:R-:W-:Y:S01]  /*00e0*/  LEA.HI.X.SX32 R7, R7, UR7, 0x1, P1 ;  /* 0x0000000707077c11 */ /* 0x000fe200088f0eff */
[----:B--2---:R-:W-:-:S05]  /*00f0*/  FADD R0, R2, R5 ;  /* 0x0000000502007221 */ /* 0x004fca0000000000 */
[----:B------:R-:W-:-:S04]  /*0100*/  FSETP.GE.AND P0, PT, R0, 6, PT ;  /* 0x40c000000000780b */ /* 0x000fc80003f06000 */
[----:B------:R-:W-:-:S04]  /*0110*/  FSETP.LE.OR P0, PT, R0, RZ, P0 ;  /* 0x000000ff0000720b */ /* 0x000fc80000703400 */
[----:B------:R-:W-:-:S05]  /*0120*/  SEL R9, RZ, 0x1, !P0 ;  /* 0x00000001ff097807 */ /* 0x000fca0004000000 */
[----:B------:R-:W-:Y:S01]  /*0130*/  STG.E.U8 desc[UR4][R6.64], R9 ;  /* 0x0000000906007986 */ /* 0x000fe2000c101104 */
[----:B------:R-:W-:Y:S05]  /*0140*/  EXIT ;  /* 0x000000000000794d */ /* 0x000fea0003800000 */
.L_x_0:
[----:B------:R-:W-:-:S00]  /*0150*/  BRA `(.L_x_0) ;  /* 0xfffffffc00fc7947 */ /* 0x000fc0000383ffff */
[----:B------:R-:W-:-:S00]  /*0160*/  NOP ;  /* 0x0000000000007918 */ /* 0x000fc00000000000 */
        /* <DEDUP_REMOVED lines=9> */
.L_x_1:


//--------------------- .nv.constant0.triton_poi_fused_add_hardtanh_backward_32 --------------------------
	.section	.nv.constant0.triton_poi_fused_add_hardtanh_backward_32,"a",@progbits
	.sectionflags	@""
	.align	4
.nv.constant0.triton_poi_fused_add_hardtanh_backward_32:
	.zero		556
